	.headerflags	@"EF_CUDA_TEXMODE_UNIFIED EF_CUDA_64BIT_ADDRESS EF_CUDA_ACCELERATORS EF_CUDA_SM90 EF_CUDA_VIRTUAL_SM(EF_CUDA_SM90)"
	.elftype	@"ET_EXEC"


//--------------------- .nv.info                  --------------------------
	.section	.nv.info,"",@"SHT_CUDA_INFO"
	.align	4


	//----- nvinfo : EIATTR_REGCOUNT
	.align		4
        /*0000*/ 	.byte	0x04, 0x2f
        /*0002*/ 	.short	(.L_3 - .L_2)
	.align		4
.L_2:
        /*0004*/ 	.word	index@(triton_poi_fused__native_batch_norm_legit_no_training_add_convolution_relu_32)
        /*0008*/ 	.word	0x0000002b


	//----- nvinfo : EIATTR_MIN_STACK_SIZE
	.align		4
.L_3:
        /*000c*/ 	.byte	0x04, 0x12
        /*000e*/ 	.short	(.L_5 - .L_4)
	.align		4
.L_4:
        /*0010*/ 	.word	index@(triton_poi_fused__native_batch_norm_legit_no_training_add_convolution_relu_32)
        /*0014*/ 	.word	0x00000000


	//----- nvinfo : EIATTR_FRAME_SIZE
	.align		4
.L_5:
        /*0018*/ 	.byte	0x04, 0x11
        /*001a*/ 	.short	(.L_7 - .L_6)
	.align		4
.L_6:
        /*001c*/ 	.word	index@(triton_poi_fused__native_batch_norm_legit_no_training_add_convolution_relu_32)
        /*0020*/ 	.word	0x00000000


	//----- nvinfo : EIATTR_MIN_STACK_SIZE
	.align		4
.L_7:
        /*0024*/ 	.byte	0x04, 0x12
        /*0026*/ 	.short	(.L_9 - .L_8)
	.align		4
.L_8:
        /*0028*/ 	.word	index@(triton_poi_fused__native_batch_norm_legit_no_training_add_convolution_relu_32)
        /*002c*/ 	.word	0x00000000
.L_9:


//--------------------- .nv.info.triton_poi_fused__native_batch_norm_legit_no_training_add_convolution_relu_32 --------------------------
	.section	.nv.info.triton_poi_fused__native_batch_norm_legit_no_training_add_convolution_relu_32,"",@"SHT_CUDA_INFO"
	.sectionflags	@""
	.align	4


	//----- nvinfo : EIATTR_CUDA_API_VERSION
	.align		4
        /*0000*/ 	.byte	0x04, 0x37
        /*0002*/ 	.short	(.L_11 - .L_10)
.L_10:
        /*0004*/ 	.word	0x0000007c


	//----- nvinfo : EIATTR_KPARAM_INFO
	.align		4
.L_11:
        /*0008*/ 	.byte	0x04, 0x17
        /*000a*/ 	.short	(.L_13 - .L_12)
.L_12:
        /*000c*/ 	.word	0x00000000
        /*0010*/ 	.short	0x000d
        /*0012*/ 	.short	0x0068
        /*0014*/ 	.byte	0x00, 0xf0, 0x11, 0x00


	//----- nvinfo : EIATTR_KPARAM_INFO
	.align		4
.L_13:
        /*0018*/ 	.byte	0x04, 0x17
        /*001a*/ 	.short	(.L_15 - .L_14)
.L_14:
        /*001c*/ 	.word	0x00000000
        /*0020*/ 	.short	0x000c
        /*0022*/ 	.short	0x0060
        /*0024*/ 	.byte	0x00, 0xf4, 0x21, 0x00


	//----- nvinfo : EIATTR_KPARAM_INFO
	.align		4
.L_15:
        /*0028*/ 	.byte	0x04, 0x17
        /*002a*/ 	.short	(.L_17 - .L_16)
.L_16:
        /*002c*/ 	.word	0x00000000
        /*0030*/ 	.short	0x000b
        /*0032*/ 	.short	0x0058
        /*0034*/ 	.byte	0x00, 0xf4, 0x21, 0x00


	//----- nvinfo : EIATTR_KPARAM_INFO
	.align		4
.L_17:
        /*0038*/ 	.byte	0x04, 0x17
        /*003a*/ 	.short	(.L_19 - .L_18)
.L_18:
        /*003c*/ 	.word	0x00000000
        /*0040*/ 	.short	0x000a
        /*0042*/ 	.short	0x0050
        /*0044*/ 	.byte	0x00, 0xf4, 0x21, 0x00


	//----- nvinfo : EIATTR_KPARAM_INFO
	.align		4
.L_19:
        /*0048*/ 	.byte	0x04, 0x17
        /*004a*/ 	.short	(.L_21 - .L_20)
.L_20:
        /*004c*/ 	.word	0x00000000
        /*0050*/ 	.short	0x0009
        /*0052*/ 	.short	0x0048
        /*0054*/ 	.byte	0x00, 0xf4, 0x21, 0x00


	//----- nvinfo : EIATTR_KPARAM_INFO
	.align		4
.L_21:
        /*0058*/ 	.byte	0x04, 0x17
        /*005a*/ 	.short	(.L_23 - .L_22)
.L_22:
        /*005c*/ 	.word	0x00000000
        /*0060*/ 	.short	0x0008
        /*0062*/ 	.short	0x0040
        /*0064*/ 	.byte	0x00, 0xf4, 0x21, 0x00


	//----- nvinfo : EIATTR_KPARAM_INFO
	.align		4
.L_23:
        /*0068*/ 	.byte	0x04, 0x17
        /*006a*/ 	.short	(.L_25 - .L_24)
.L_24:
        /*006c*/ 	.word	0x00000000
        /*0070*/ 	.short	0x0007
        /*0072*/ 	.short	0x0038
        /*0074*/ 	.byte	0x00, 0xf4, 0x21, 0x00


	//----- nvinfo : EIATTR_KPARAM_INFO
	.align		4
.L_25:
        /*0078*/ 	.byte	0x04, 0x17
        /*007a*/ 	.short	(.L_27 - .L_26)
.L_26:
        /*007c*/ 	.word	0x00000000
        /*0080*/ 	.short	0x0006
        /*0082*/ 	.short	0x0030
        /*0084*/ 	.byte	0x00, 0xf4, 0x21, 0x00


	//----- nvinfo : EIATTR_KPARAM_INFO
	.align		4
.L_27:
        /*0088*/ 	.byte	0x04, 0x17
        /*008a*/ 	.short	(.L_29 - .L_28)
.L_28:
        /*008c*/ 	.word	0x00000000
        /*0090*/ 	.short	0x0005
        /*0092*/ 	.short	0x0028
        /*0094*/ 	.byte	0x00, 0xf4, 0x21, 0x00


	//----- nvinfo : EIATTR_KPARAM_INFO
	.align		4
.L_29:
        /*0098*/ 	.byte	0x04, 0x17
        /*009a*/ 	.short	(.L_31 - .L_30)
.L_30:
        /*009c*/ 	.word	0x00000000
        /*00a0*/ 	.short	0x0004
        /*00a2*/ 	.short	0x0020
        /*00a4*/ 	.byte	0x00, 0xf4, 0x21, 0x00


	//----- nvinfo : EIATTR_KPARAM_INFO
	.align		4
.L_31:
        /*00a8*/ 	.byte	0x04, 0x17
        /*00aa*/ 	.short	(.L_33 - .L_32)
.L_32:
        /*00ac*/ 	.word	0x00000000
        /*00b0*/ 	.short	0x0003
        /*00b2*/ 	.short	0x0018
        /*00b4*/ 	.byte	0x00, 0xf4, 0x21, 0x00


	//----- nvinfo : EIATTR_KPARAM_INFO
	.align		4
.L_33:
        /*00b8*/ 	.byte	0x04, 0x17
        /*00ba*/ 	.short	(.L_35 - .L_34)
.L_34:
        /*00bc*/ 	.word	0x00000000
        /*00c0*/ 	.short	0x0002
        /*00c2*/ 	.short	0x0010
        /*00c4*/ 	.byte	0x00, 0xf4, 0x21, 0x00


	//----- nvinfo : EIATTR_KPARAM_INFO
	.align		4
.L_35:
        /*00c8*/ 	.byte	0x04, 0x17
        /*00ca*/ 	.short	(.L_37 - .L_36)
.L_36:
        /*00cc*/ 	.word	0x00000000
        /*00d0*/ 	.short	0x0001
        /*00d2*/ 	.short	0x0008
        /*00d4*/ 	.byte	0x00, 0xf4, 0x21, 0x00


	//----- nvinfo : EIATTR_KPARAM_INFO
	.align		4
.L_37:
        /*00d8*/ 	.byte	0x04, 0x17
        /*00da*/ 	.short	(.L_39 - .L_38)
.L_38:
        /*00dc*/ 	.word	0x00000000
        /*00e0*/ 	.short	0x0000
        /*00e2*/ 	.short	0x0000
        /*00e4*/ 	.byte	0x00, 0xf4, 0x21, 0x00


	//----- nvinfo : EIATTR_SPARSE_MMA_MASK
	.align		4
.L_39:
        /*00e8*/ 	.byte	0x03, 0x50
        /*00ea*/ 	.short	0x0000


	//----- nvinfo : EIATTR_MAXREG_COUNT
	.align		4
        /*00ec*/ 	.byte	0x03, 0x1b
        /*00ee*/ 	.short	0x00ff


	//----- nvinfo : EIATTR_EXIT_INSTR_OFFSETS
	.align		4
        /*00f0*/ 	.byte	0x04, 0x1c
        /*00f2*/ 	.short	(.L_41 - .L_40)


	//   ....[0]....
.L_40:
        /*00f4*/ 	.word	0x00000d60


	//----- nvinfo : EIATTR_REQNTID
	.align		4
.L_41:
        /*00f8*/ 	.byte	0x04, 0x10
        /*00fa*/ 	.short	(.L_43 - .L_42)
.L_42:
        /*00fc*/ 	.word	0x00000080
        /*0100*/ 	.word	0x00000001
        /*0104*/ 	.word	0x00000001


	//----- nvinfo : EIATTR_CBANK_PARAM_SIZE
	.align		4
.L_43:
        /*0108*/ 	.byte	0x03, 0x19
        /*010a*/ 	.short	0x006c


	//----- nvinfo : EIATTR_PARAM_CBANK
	.align		4
        /*010c*/ 	.byte	0x04, 0x0a
        /*010e*/ 	.short	(.L_45 - .L_44)
	.align		4
.L_44:
        /*0110*/ 	.word	index@(.nv.constant0.triton_poi_fused__native_batch_norm_legit_no_training_add_convolution_relu_32)
        /*0114*/ 	.short	0x0210
        /*0116*/ 	.short	0x006c


	//----- nvinfo : EIATTR_SW_WAR
	.align		4
.L_45:
        /*0118*/ 	.byte	0x04, 0x36
        /*011a*/ 	.short	(.L_47 - .L_46)
.L_46:
        /*011c*/ 	.word	0x00000008
.L_47:


//--------------------- .nv.callgraph             --------------------------
	.section	.nv.callgraph,"",@"SHT_CUDA_CALLGRAPH"
	.align	4
	.sectionentsize	8
	.align		4
        /*0000*/ 	.word	0x00000000
	.align		4
        /*0004*/ 	.word	0xffffffff
	.align		4
        /*0008*/ 	.word	0x00000000
	.align		4
        /*000c*/ 	.word	0xfffffffe
	.align		4
        /*0010*/ 	.word	0x00000000
	.align		4
        /*0014*/ 	.word	0xfffffffd
	.align		4
        /*0018*/ 	.word	0x00000000
	.align		4
        /*001c*/ 	.word	0xfffffffc


//--------------------- .nv.constant4             --------------------------
	.section	.nv.constant4,"a",@progbits
	.align	8
	.align		8
.nv.constant4:
        /*0000*/ 	.dword	_$_str
	.align		8
        /*0008*/ 	.dword	_$_str_$_2


//--------------------- .text.triton_poi_fused__native_batch_norm_legit_no_training_add_convolution_relu_32 --------------------------
	.section	.text.triton_poi_fused__native_batch_norm_legit_no_training_add_convolution_relu_32,"ax",@progbits
	.align	128
        .global         triton_poi_fused__native_batch_norm_legit_no_training_add_convolution_relu_32
        .type           triton_poi_fused__native_batch_norm_legit_no_training_add_convolution_relu_32,@function
        .size           triton_poi_fused__native_batch_norm_legit_no_training_add_convolution_relu_32,(.L_x_1 - triton_poi_fused__native_batch_norm_legit_no_training_add_convolution_relu_32)
        .other          triton_poi_fused__native_batch_norm_legit_no_training_add_convolution_relu_32,@"STO_CUDA_ENTRY STV_DEFAULT"
triton_poi_fused__native_batch_norm_legit_no_training_add_convolution_relu_32:
.text.triton_poi_fused__native_batch_norm_legit_no_training_add_convolution_relu_32:
[----:B------:R-:W-:Y:S01]  /*0000*/  LDC R1, c[0x0][0x28] ;  /* 0x00000a00ff017b82 */ /* 0x000fe20000000800 */
[----:B------:R-:W1:Y:S07]  /*0010*/  S2R R0, SR_TID.X ;  /* 0x0000000000007919 */ /* 0x000e6e0000002100 */
[----:B------:R-:W2:Y:S01]  /*0020*/  LDC.64 R2, c[0x0][0x260] ;  /* 0x00009800ff027b82 */ /* 0x000ea20000000a00 */
[----:B------:R-:W-:Y:S01]  /*0030*/  ULDC.64 UR4, c[0x0][0x208] ;  /* 0x0000820000047ab9 */ /* 0x000fe20000000a00 */
[----:B------:R-:W3:Y:S06]  /*0040*/  S2R R5, SR_CTAID.X ;  /* 0x0000000000057919 */ /* 0x000eec0000002500 */
[----:B------:R-:W4:Y:S08]  /*0050*/  LDC.64 R14, c[0x0][0x240] ;  /* 0x00009000ff0e7b82 */ /* 0x000f300000000a00 */
[----:B------:R-:W5:Y:S08]  /*0060*/  LDC.64 R8, c[0x0][0x230] ;  /* 0x00008c00ff087b82 */ /* 0x000f700000000a00 */
[----:B------:R-:W2:Y:S01]  /*0070*/  LDC.64 R32, c[0x0][0x218] ;  /* 0x00008600ff207b82 */ /* 0x000ea20000000a00 */
[----:B-1----:R-:W-:-:S07]  /*0080*/  SHF.L.U32 R0, R0, 0x2, RZ ;  /* 0x0000000200007819 */ /* 0x002fce00000006ff */
[----:B------:R-:W1:Y:S01]  /*0090*/  LDC.64 R22, c[0x0][0x258] ;  /* 0x00009600ff167b82 */ /* 0x000e620000000a00 */
[----:B---3--:R-:W-:Y:S02]  /*00a0*/  SHF.R.S32.HI R4, RZ, 0x15, R5 ;  /* 0x00000015ff047819 */ /* 0x008fe40000011405 */
[----:B------:R-:W-:Y:S02]  /*00b0*/  LOP3.LUT R0, R0, 0x1fc, RZ, 0xc0, !PT ;  /* 0x000001fc00007812 */ /* 0x000fe400078ec0ff */
[----:B------:R-:W-:Y:S02]  /*00c0*/  SGXT R4, R4, 0x1 ;  /* 0x000000010404781a */ /* 0x000fe40000000200 */
[----:B------:R-:W-:-:S04]  /*00d0*/  LEA R5, R5, R0, 0xa ;  /* 0x0000000005057211 */ /* 0x000fc800078e50ff */
[----:B------:R-:W-:-:S04]  /*00e0*/  LEA.HI R4, R4, R5, RZ, 0x8 ;  /* 0x0000000504047211 */ /* 0x000fc800078f40ff */
[----:B------:R-:W-:Y:S02]  /*00f0*/  SHF.R.S32.HI R18, RZ, 0x8, R4 ;  /* 0x00000008ff127819 */ /* 0x000fe40000011404 */
[----:B------:R-:W-:Y:S02]  /*0100*/  IADD3 R4, R4, 0x200, RZ ;  /* 0x0000020004047810 */ /* 0x000fe40007ffe0ff */
[----:B------:R-:W-:Y:S02]  /*0110*/  LEA.HI R0, R18, R18, RZ, 0x7 ;  /* 0x0000001212007211 */ /* 0x000fe400078f38ff */
[----:B------:R-:W-:Y:S02]  /*0120*/  SHF.R.S32.HI R4, RZ, 0x8, R4 ;  /* 0x00000008ff047819 */ /* 0x000fe40000011404 */
[----:B------:R-:W-:Y:S02]  /*0130*/  LOP3.LUT R7, R0, 0xffffff80, RZ, 0xc0, !PT ;  /* 0xffffff8000077812 */ /* 0x000fe400078ec0ff */
[----:B------:R-:W-:-:S02]  /*0140*/  LEA.HI R0, R4, R4, RZ, 0x7 ;  /* 0x0000000404007211 */ /* 0x000fc400078f38ff */
[----:B------:R-:W-:Y:S02]  /*0150*/  IADD3 R18, R18, -R7, RZ ;  /* 0x8000000712127210 */ /* 0x000fe40007ffe0ff */
[----:B------:R-:W-:Y:S01]  /*0160*/  LOP3.LUT R29, R0, 0xffffff80, RZ, 0xc0, !PT ;  /* 0xffffff80001d7812 */ /* 0x000fe200078ec0ff */
[----:B0-2---:R-:W-:Y:S01]  /*0170*/  IMAD.WIDE R32, R5, 0x4, R32 ;  /* 0x0000000405207825 */ /* 0x005fe200078e0220 */
[----:B------:R-:W0:Y:S03]  /*0180*/  LDC.64 R6, c[0x0][0x268] ;  /* 0x00009a00ff067b82 */ /* 0x000e260000000a00 */
[----:B------:R-:W-:-:S06]  /*0190*/  IMAD.WIDE R20, R18, 0x4, R2 ;  /* 0x0000000412147825 */ /* 0x000fcc00078e0202 */
[----:B------:R-:W2:Y:S01]  /*01a0*/  LDG.E.EL R20, desc[UR4][R20.64] ;  /* 0x0000000414147981 */ /* 0x000ea2000c2e1900 */
[----:B------:R-:W-:Y:S01]  /*01b0*/  IADD3 R29, R4, -R29, RZ ;  /* 0x8000001d041d7210 */ /* 0x000fe20007ffe0ff */
[----:B----4-:R-:W-:-:S04]  /*01c0*/  IMAD.WIDE R12, R18, 0x4, R14 ;  /* 0x00000004120c7825 */ /* 0x010fc800078e020e */
[C---:B------:R-:W-:Y:S01]  /*01d0*/  IMAD.WIDE R26, R29.reuse, 0x4, R2 ;  /* 0x000000041d1a7825 */ /* 0x040fe200078e0202 */
[----:B------:R-:W3:Y:S01]  /*01e0*/  LDG.E.EL R19, desc[UR4][R12.64] ;  /* 0x000000040c137981 */ /* 0x000ee2000c2e1900 */
[----:B------:R-:W4:Y:S02]  /*01f0*/  LDC.64 R2, c[0x0][0x270] ;  /* 0x00009c00ff027b82 */ /* 0x000f240000000a00 */
[----:B------:R-:W-:Y:S02]  /*0200*/  IMAD.WIDE R14, R29, 0x4, R14 ;  /* 0x000000041d0e7825 */ /* 0x000fe400078e020e */
[----:B------:R-:W3:Y:S02]  /*0210*/  LDG.E.EL R26, desc[UR4][R26.64] ;  /* 0x000000041a1a7981 */ /* 0x000ee4000c2e1900 */
[C---:B-----5:R-:W-:Y:S02]  /*0220*/  IMAD.WIDE R10, R18.reuse, 0x4, R8 ;  /* 0x00000004120a7825 */ /* 0x060fe400078e0208 */
[----:B------:R-:W5:Y:S02]  /*0230*/  LDG.E.EL R17, desc[UR4][R14.64] ;  /* 0x000000040e117981 */ /* 0x000f64000c2e1900 */
[----:B-1----:R-:W-:-:S02]  /*0240*/  IMAD.WIDE R36, R18, 0x4, R22 ;  /* 0x0000000412247825 */ /* 0x002fc400078e0216 */
[----:B------:R-:W3:Y:S04]  /*0250*/  LDG.E.EL R16, desc[UR4][R10.64] ;  /* 0x000000040a107981 */ /* 0x000ee8000c2e1900 */
[----:B------:R-:W5:Y:S04]  /*0260*/  LDG.E.EL R4, desc[UR4][R36.64] ;  /* 0x0000000424047981 */ /* 0x000f68000c2e1900 */
[----:B------:R-:W5:Y:S01]  /*0270*/  LDG.E.128 R12, desc[UR4][R32.64] ;  /* 0x00000004200c7981 */ /* 0x000f62000c1e1d00 */
[----:B0-----:R-:W-:-:S04]  /*0280*/  IMAD.WIDE R38, R18, 0x4, R6 ;  /* 0x0000000412267825 */ /* 0x001fc800078e0206 */
[----:B----4-:R-:W-:Y:S01]  /*0290*/  IMAD.WIDE R30, R18, 0x4, R2 ;  /* 0x00000004121e7825 */ /* 0x010fe200078e0202 */
[----:B------:R0:W4:Y:S04]  /*02a0*/  LDG.E.EL R0, desc[UR4][R38.64] ;  /* 0x0000000426007981 */ /* 0x000128000c2e1900 */
[----:B------:R-:W4:Y:S01]  /*02b0*/  LDG.E.EL R21, desc[UR4][R30.64] ;  /* 0x000000041e157981 */ /* 0x000f22000c2e1900 */
[----:B------:R-:W-:-:S03]  /*02c0*/  IMAD.WIDE R34, R29, 0x4, R8 ;  /* 0x000000041d227825 */ /* 0x000fc600078e0208 */
[----:B------:R-:W4:Y:S01]  /*02d0*/  LDG.E.128 R8, desc[UR4][R32.64+0x800] ;  /* 0x0008000420087981 */ /* 0x000f22000c1e1d00 */
[C---:B------:R-:W-:Y:S01]  /*02e0*/  IMAD.WIDE R22, R29.reuse, 0x4, R22 ;  /* 0x000000041d167825 */ /* 0x040fe200078e0216 */
[----:B0-----:R-:W0:Y:S02]  /*02f0*/  LDC.64 R38, c[0x0][0x228] ;  /* 0x00008a00ff267b82 */ /* 0x001e240000000a00 */
[----:B------:R-:W4:Y:S04]  /*0300*/  LDG.E.EL R24, desc[UR4][R34.64] ;  /* 0x0000000422187981 */ /* 0x000f28000c2e1900 */
[----:B------:R-:W4:Y:S01]  /*0310*/  LDG.E.EL R22, desc[UR4][R22.64] ;  /* 0x0000000416167981 */ /* 0x000f22000c2e1900 */
[----:B------:R-:W-:-:S04]  /*0320*/  IMAD.WIDE R6, R29, 0x4, R6 ;  /* 0x000000041d067825 */ /* 0x000fc800078e0206 */
[----:B------:R-:W-:Y:S01]  /*0330*/  IMAD.WIDE R2, R29, 0x4, R2 ;  /* 0x000000041d027825 */ /* 0x000fe200078e0202 */
[----:B------:R-:W4:Y:S04]  /*0340*/  LDG.E.EL R25, desc[UR4][R6.64] ;  /* 0x0000000406197981 */ /* 0x000f28000c2e1900 */
[----:B------:R1:W4:Y:S02]  /*0350*/  LDG.E.EL R27, desc[UR4][R2.64] ;  /* 0x00000004021b7981 */ /* 0x000324000c2e1900 */
[----:B-1----:R-:W-:Y:S01]  /*0360*/  HFMA2.MMA R3, -RZ, RZ, 1.625, 0 ;  /* 0x3e800000ff037435 */ /* 0x002fe200000001ff */
[----:B--2---:R-:W-:-:S04]  /*0370*/  FADD R20, R20, 9.9999997473787516356e-06 ;  /* 0x3727c5ac14147421 */ /* 0x004fc80000000000 */
[----:B------:R-:W1:Y:S02]  /*0380*/  MUFU.SQRT R28, R20 ;  /* 0x00000014001c7308 */ /* 0x000e640000002000 */
[C---:B-1----:R-:W-:Y:S02]  /*0390*/  FSETP.GT.AND P2, PT, R28.reuse, 8.50705917302346158658e+37, PT ;  /* 0x7e8000001c00780b */ /* 0x042fe40003f44000 */
[----:B------:R-:W-:Y:S01]  /*03a0*/  FSETP.GEU.AND P3, PT, R28, 1.175494350822287508e-38, PT ;  /* 0x008000001c00780b */ /* 0x000fe20003f6e000 */
[----:B---3--:R-:W-:-:S10]  /*03b0*/  FADD R26, R26, 9.9999997473787516356e-06 ;  /* 0x3727c5ac1a1a7421 */ /* 0x008fd40000000000 */
[----:B------:R-:W-:-:S04]  /*03c0*/  @P2 FMUL R28, R28, 0.25 ;  /* 0x3e8000001c1c2820 */ /* 0x000fc80000400000 */
[----:B------:R-:W-:-:S04]  /*03d0*/  @!P3 FMUL R28, R28, 16777216 ;  /* 0x4b8000001c1cb820 */ /* 0x000fc80000400000 */
[----:B------:R-:W1:Y:S01]  /*03e0*/  MUFU.RCP R2, R28 ;  /* 0x0000001c00027308 */ /* 0x000e620000001000 */
[----:B------:R-:W-:Y:S01]  /*03f0*/  FADD R19, R19, 9.9999997473787516356e-06 ;  /* 0x3727c5ac13137421 */ /* 0x000fe20000000000 */
[----:B-----5:R-:W-:Y:S01]  /*0400*/  FADD R17, R17, 9.9999997473787516356e-06 ;  /* 0x3727c5ac11117421 */ /* 0x020fe20000000000 */
[----:B------:R-:W-:-:S05]  /*0410*/  FSEL R23, R3, 1, P2 ;  /* 0x3f80000003177808 */ /* 0x000fca0001000000 */
[----:B------:R-:W2:Y:S01]  /*0420*/  MUFU.SQRT R7, R26 ;  /* 0x0000001a00077308 */ /* 0x000ea20000002000 */
[----:B------:R-:W-:Y:S01]  /*0430*/  FADD R14, R14, R16 ;  /* 0x000000100e0e7221 */ /* 0x000fe20000000000 */
[----:B------:R-:W-:-:S03]  /*0440*/  @!P3 FMUL R23, R23, 16777216 ;  /* 0x4b8000001717b820 */ /* 0x000fc60000400000 */
[----:B------:R-:W-:-:S03]  /*0450*/  FADD R37, -R4, R14 ;  /* 0x0000000e04257221 */ /* 0x000fc60000000100 */
[----:B------:R-:W3:Y:S01]  /*0460*/  MUFU.SQRT R19, R19 ;  /* 0x0000001300137308 */ /* 0x000ee20000002000 */
[----:B-1----:R-:W-:Y:S01]  /*0470*/  FMUL R2, R2, R23 ;  /* 0x0000001702027220 */ /* 0x002fe20000400000 */
[----:B------:R-:W-:-:S06]  /*0480*/  FADD R13, R13, R16 ;  /* 0x000000100d0d7221 */ /* 0x000fcc0000000000 */
[----:B------:R-:W1:Y:S01]  /*0490*/  MUFU.SQRT R17, R17 ;  /* 0x0000001100117308 */ /* 0x000e620000002000 */
[----:B------:R-:W-:Y:S01]  /*04a0*/  FMUL R28, R2, R37 ;  /* 0x00000025021c7220 */ /* 0x000fe20000400000 */
[C---:B--2---:R-:W-:Y:S01]  /*04b0*/  FSETP.GT.AND P3, PT, R7.reuse, 8.50705917302346158658e+37, PT ;  /* 0x7e8000000700780b */ /* 0x044fe20003f64000 */
[----:B------:R-:W2:Y:S01]  /*04c0*/  LDC.64 R36, c[0x0][0x238] ;  /* 0x00008e00ff247b82 */ /* 0x000ea20000000a00 */
[----:B------:R-:W-:Y:S01]  /*04d0*/  FADD R35, -R4, R13 ;  /* 0x0000000d04237221 */ /* 0x000fe20000000100 */
[----:B------:R-:W-:Y:S01]  /*04e0*/  FSETP.GEU.AND P5, PT, R7, 1.175494350822287508e-38, PT ;  /* 0x008000000700780b */ /* 0x000fe20003fae000 */
[--C-:B------:R-:W-:Y:S01]  /*04f0*/  FADD R12, R12, R16.reuse ;  /* 0x000000100c0c7221 */ /* 0x100fe20000000000 */
[----:B------:R-:W-:Y:S01]  /*0500*/  FADD R15, R15, R16 ;  /* 0x000000100f0f7221 */ /* 0x000fe20000000000 */
[----:B------:R-:W-:Y:S01]  /*0510*/  FMUL R16, R2, R35 ;  /* 0x0000002302107220 */ /* 0x000fe20000400000 */
[----:B---3--:R-:W-:Y:S02]  /*0520*/  FSETP.GT.AND P1, PT, R19, 8.50705917302346158658e+37, PT ;  /* 0x7e8000001300780b */ /* 0x008fe40003f24000 */
[----:B------:R-:W3:Y:S01]  /*0530*/  LDC.64 R34, c[0x0][0x248] ;  /* 0x00009200ff227b82 */ /* 0x000ee20000000a00 */
[----:B-1----:R-:W-:Y:S01]  /*0540*/  FSETP.GT.AND P2, PT, R17, 8.50705917302346158658e+37, PT ;  /* 0x7e8000001100780b */ /* 0x002fe20003f44000 */
[----:B------:R-:W-:Y:S01]  /*0550*/  FADD R31, -R4, R12 ;  /* 0x0000000c041f7221 */ /* 0x000fe20000000100 */
[----:B------:R-:W-:-:S02]  /*0560*/  FSETP.GEU.AND P0, PT, R19, 1.175494350822287508e-38, PT ;  /* 0x008000001300780b */ /* 0x000fc40003f0e000 */
[----:B------:R-:W-:Y:S01]  /*0570*/  FSETP.GEU.AND P4, PT, R17, 1.175494350822287508e-38, PT ;  /* 0x008000001100780b */ /* 0x000fe20003f8e000 */
[----:B------:R-:W-:Y:S01]  /*0580*/  @P3 FMUL R7, R7, 0.25 ;  /* 0x3e80000007073820 */ /* 0x000fe20000400000 */
[----:B------:R-:W-:Y:S01]  /*0590*/  FADD R23, -R4, R15 ;  /* 0x0000000f04177221 */ /* 0x000fe20000000100 */
[----:B------:R-:W-:Y:S01]  /*05a0*/  FMUL R6, R2, R31 ;  /* 0x0000001f02067220 */ /* 0x000fe20000400000 */
[----:B0-----:R-:W-:-:S04]  /*05b0*/  IMAD.WIDE R30, R18, 0x4, R38 ;  /* 0x00000004121e7825 */ /* 0x001fc800078e0226 */
[----:B------:R-:W-:Y:S01]  /*05c0*/  @!P5 FMUL R7, R7, 16777216 ;  /* 0x4b8000000707d820 */ /* 0x000fe20000400000 */
[----:B------:R-:W-:Y:S01]  /*05d0*/  @P1 FMUL R19, R19, 0.25 ;  /* 0x3e80000013131820 */ /* 0x000fe20000400000 */
[----:B------:R-:W-:-:S04]  /*05e0*/  IMAD.WIDE R38, R29, 0x4, R38 ;  /* 0x000000041d267825 */ /* 0x000fc800078e0226 */
[----:B------:R-:W-:Y:S01]  /*05f0*/  @P2 FMUL R17, R17, 0.25 ;  /* 0x3e80000011112820 */ /* 0x000fe20000400000 */
[----:B------:R-:W-:Y:S01]  /*0600*/  FMUL R20, R2, R23 ;  /* 0x0000001702147220 */ /* 0x000fe20000400000 */
[--C-:B----4-:R-:W-:Y:S01]  /*0610*/  FADD R8, R8, R24.reuse ;  /* 0x0000001808087221 */ /* 0x110fe20000000000 */
[----:B------:R0:W1:Y:S01]  /*0620*/  MUFU.RCP R23, R7 ;  /* 0x0000000700177308 */ /* 0x0000620000001000 */
[----:B------:R-:W-:Y:S01]  /*0630*/  @!P0 FMUL R19, R19, 16777216 ;  /* 0x4b80000013138820 */ /* 0x000fe20000400000 */
[----:B------:R-:W-:Y:S01]  /*0640*/  @!P4 FMUL R17, R17, 16777216 ;  /* 0x4b8000001111c820 */ /* 0x000fe20000400000 */
[C-C-:B------:R-:W-:Y:S01]  /*0650*/  FFMA R2, R0.reuse, R6, R21.reuse ;  /* 0x0000000600027223 */ /* 0x140fe20000000015 */
[----:B------:R-:W-:Y:S01]  /*0660*/  FFMA R6, R0, R16, R21 ;  /* 0x0000001000067223 */ /* 0x000fe20000000015 */
[----:B------:R-:W-:Y:S01]  /*0670*/  FSEL R16, R3, 1, P3 ;  /* 0x3f80000003107808 */ /* 0x000fe20001800000 */
[--C-:B------:R-:W-:Y:S01]  /*0680*/  FADD R9, R9, R24.reuse ;  /* 0x0000001809097221 */ /* 0x100fe20000000000 */
[--C-:B------:R-:W-:Y:S01]  /*0690*/  FADD R10, R10, R24.reuse ;  /* 0x000000180a0a7221 */ /* 0x100fe20000000000 */
[----:B------:R-:W-:Y:S01]  /*06a0*/  FADD R11, R11, R24 ;  /* 0x000000180b0b7221 */ /* 0x000fe20000000000 */
[----:B0-----:R2:W4:Y:S01]  /*06b0*/  LDG.E.EL R7, desc[UR4][R38.64] ;  /* 0x0000000426077981 */ /* 0x001522000c2e1900 */
[----:B------:R0:W-:Y:S01]  /*06c0*/  MUFU.RCP R26, R19 ;  /* 0x00000013001a7308 */ /* 0x0001e20000001000 */
[----:B------:R-:W-:-:S02]  /*06d0*/  @!P5 FMUL R16, R16, 16777216 ;  /* 0x4b8000001010d820 */ /* 0x000fc40000400000 */
[----:B------:R-:W5:Y:S01]  /*06e0*/  LDG.E.EL R31, desc[UR4][R30.64] ;  /* 0x000000041e1f7981 */ /* 0x000f62000c2e1900 */
[----:B--2---:R-:W-:-:S04]  /*06f0*/  IMAD.WIDE R38, R18, 0x4, R36 ;  /* 0x0000000412267825 */ /* 0x004fc800078e0224 */
[----:B------:R2:W3:Y:S01]  /*0700*/  MUFU.RCP R4, R17 ;  /* 0x0000001100047308 */ /* 0x0004e20000001000 */
[----:B------:R-:W-:Y:S01]  /*0710*/  IMAD.WIDE R36, R29, 0x4, R36 ;  /* 0x000000041d247825 */ /* 0x000fe200078e0224 */
[----:B0-----:R-:W-:-:S03]  /*0720*/  FSEL R19, R3, 1, P1 ;  /* 0x3f80000003137808 */ /* 0x001fc60000800000 */
[----:B------:R-:W-:Y:S01]  /*0730*/  FFMA R20, R0, R20, R21 ;  /* 0x0000001400147223 */ /* 0x000fe20000000015 */
[----:B-1----:R-:W-:Y:S01]  /*0740*/  FMUL R23, R23, R16 ;  /* 0x0000001017177220 */ /* 0x002fe20000400000 */
[----:B------:R-:W4:Y:S01]  /*0750*/  LDG.E.EL R30, desc[UR4][R38.64] ;  /* 0x00000004261e7981 */ /* 0x000f22000c2e1900 */
[----:B--2---:R-:W-:-:S03]  /*0760*/  FSEL R17, R3, 1, P2 ;  /* 0x3f80000003117808 */ /* 0x004fc60001000000 */
[----:B------:R3:W2:Y:S01]  /*0770*/  LDG.E.EL R3, desc[UR4][R36.64] ;  /* 0x0000000424037981 */ /* 0x0006a2000c2e1900 */
[----:B------:R-:W-:Y:S01]  /*0780*/  FFMA R21, R0, R28, R21 ;  /* 0x0000001c00157223 */ /* 0x000fe20000000015 */
[C---:B------:R-:W-:Y:S01]  /*0790*/  FADD R24, -R22.reuse, R8 ;  /* 0x0000000816187221 */ /* 0x040fe20000000100 */
[----:B------:R-:W-:Y:S01]  /*07a0*/  FADD R40, -R22, R10 ;  /* 0x0000000a16287221 */ /* 0x000fe20000000100 */
[----:B---3--:R-:W-:-:S04]  /*07b0*/  IMAD.WIDE R36, R18, 0x4, R34 ;  /* 0x0000000412247825 */ /* 0x008fc800078e0222 */
[----:B------:R-:W-:Y:S01]  /*07c0*/  FADD R38, -R22, R9 ;  /* 0x0000000916267221 */ /* 0x000fe20000000100 */
[----:B------:R-:W-:Y:S01]  /*07d0*/  @!P4 FMUL R17, R17, 16777216 ;  /* 0x4b8000001111c820 */ /* 0x000fe20000400000 */
[----:B------:R0:W3:Y:S02]  /*07e0*/  LDG.E.EL R28, desc[UR4][R36.64] ;  /* 0x00000004241c7981 */ /* 0x0000e4000c2e1900 */
[C---:B------:R-:W-:Y:S01]  /*07f0*/  FMUL R38, R23.reuse, R38 ;  /* 0x0000002617267220 */ /* 0x040fe20000400000 */
[----:B------:R-:W-:Y:S02]  /*0800*/  FMUL R0, R4, R17 ;  /* 0x0000001104007220 */ /* 0x000fe40000400000 */
[----:B------:R-:W1:Y:S01]  /*0810*/  LDC.64 R16, c[0x0][0x250] ;  /* 0x00009400ff107b82 */ /* 0x000e620000000a00 */
[----:B0-----:R-:W-:Y:S01]  /*0820*/  FADD R36, -R22, R11 ;  /* 0x0000000b16247221 */ /* 0x001fe20000000100 */
[C---:B------:R-:W-:Y:S01]  /*0830*/  FMUL R22, R23.reuse, R24 ;  /* 0x0000001817167220 */ /* 0x040fe20000400000 */
[----:B------:R-:W-:-:S02]  /*0840*/  FMUL R24, R23, R40 ;  /* 0x0000002817187220 */ /* 0x000fc40000400000 */
[----:B------:R-:W-:Y:S01]  /*0850*/  FMUL R36, R23, R36 ;  /* 0x0000002417247220 */ /* 0x000fe20000400000 */
[C-C-:B------:R-:W-:Y:S01]  /*0860*/  FFMA R22, R25.reuse, R22, R27.reuse ;  /* 0x0000001619167223 */ /* 0x140fe2000000001b */
[C-C-:B------:R-:W-:Y:S01]  /*0870*/  FFMA R23, R25.reuse, R38, R27.reuse ;  /* 0x0000002619177223 */ /* 0x140fe2000000001b */
[C-C-:B------:R-:W-:Y:S01]  /*0880*/  FFMA R24, R25.reuse, R24, R27.reuse ;  /* 0x0000001819187223 */ /* 0x140fe2000000001b */
[----:B------:R-:W-:Y:S02]  /*0890*/  FFMA R25, R25, R36, R27 ;  /* 0x0000002419197223 */ /* 0x000fe4000000001b */
[----:B------:R-:W0:Y:S01]  /*08a0*/  LDC.64 R36, c[0x0][0x210] ;  /* 0x00008400ff247b82 */ /* 0x000e220000000a00 */
[----:B------:R-:W-:-:S04]  /*08b0*/  @!P0 FMUL R19, R19, 16777216 ;  /* 0x4b80000013138820 */ /* 0x000fc80000400000 */
[----:B------:R-:W-:Y:S01]  /*08c0*/  FMUL R26, R26, R19 ;  /* 0x000000131a1a7220 */ /* 0x000fe20000400000 */
[----:B-1----:R-:W-:-:S04]  /*08d0*/  IMAD.WIDE R18, R18, 0x4, R16 ;  /* 0x0000000412127825 */ /* 0x002fc800078e0210 */
[----:B------:R-:W-:-:S04]  /*08e0*/  IMAD.WIDE R16, R29, 0x4, R16 ;  /* 0x000000041d107825 */ /* 0x000fc800078e0210 */
[----:B------:R-:W-:Y:S01]  /*08f0*/  IMAD.WIDE R34, R29, 0x4, R34 ;  /* 0x000000041d227825 */ /* 0x000fe200078e0222 */
[----:B------:R5:W2:Y:S04]  /*0900*/  LDG.E.EL R27, desc[UR4][R16.64] ;  /* 0x00000004101b7981 */ /* 0x000aa8000c2e1900 */
[----:B------:R1:W3:Y:S01]  /*0910*/  LDG.E.EL R29, desc[UR4][R18.64] ;  /* 0x00000004121d7981 */ /* 0x0002e2000c2e1900 */
[----:B0-----:R-:W-:-:S03]  /*0920*/  IMAD.WIDE R36, R5, 0x4, R36 ;  /* 0x0000000405247825 */ /* 0x001fc600078e0224 */
[----:B------:R0:W2:Y:S04]  /*0930*/  LDG.E.EL R4, desc[UR4][R34.64] ;  /* 0x0000000422047981 */ /* 0x0000a8000c2e1900 */
[----:B------:R-:W5:Y:S02]  /*0940*/  LDG.E.128 R16, desc[UR4][R36.64] ;  /* 0x0000000424107981 */ /* 0x000f64000c1e1d00 */
[--C-:B-----5:R-:W-:Y:S01]  /*0950*/  FADD R16, R16, R31.reuse ;  /* 0x0000001f10107221 */ /* 0x120fe20000000000 */
[--C-:B------:R-:W-:Y:S01]  /*0960*/  FADD R17, R17, R31.reuse ;  /* 0x0000001f11117221 */ /* 0x100fe20000000000 */
[--C-:B-1----:R-:W-:Y:S01]  /*0970*/  FADD R18, R18, R31.reuse ;  /* 0x0000001f12127221 */ /* 0x102fe20000000000 */
[----:B------:R-:W-:Y:S01]  /*0980*/  FADD R19, R19, R31 ;  /* 0x0000001f13137221 */ /* 0x000fe20000000000 */
[C---:B----4-:R-:W-:Y:S01]  /*0990*/  FADD R31, -R30.reuse, R16 ;  /* 0x000000101e1f7221 */ /* 0x050fe20000000100 */
[C---:B0-----:R-:W-:Y:S01]  /*09a0*/  FADD R34, -R30.reuse, R17 ;  /* 0x000000111e227221 */ /* 0x041fe20000000100 */
[C---:B------:R-:W-:Y:S01]  /*09b0*/  FADD R39, -R30.reuse, R18 ;  /* 0x000000121e277221 */ /* 0x040fe20000000100 */
[----:B------:R-:W-:Y:S01]  /*09c0*/  FADD R35, -R30, R19 ;  /* 0x000000131e237221 */ /* 0x000fe20000000100 */
[----:B------:R0:W-:Y:S04]  /*09d0*/  STG.E.128 desc[UR4][R36.64], R16 ;  /* 0x0000001024007986 */ /* 0x0001e8000c101d04 */
[----:B0-----:R-:W4:Y:S01]  /*09e0*/  LDG.E.128 R16, desc[UR4][R36.64+0x800] ;  /* 0x0008000424107981 */ /* 0x001f22000c1e1d00 */
[C---:B------:R-:W-:Y:S01]  /*09f0*/  FMUL R35, R26.reuse, R35 ;  /* 0x000000231a237220 */ /* 0x040fe20000400000 */
[C---:B------:R-:W-:Y:S01]  /*0a00*/  FMUL R30, R26.reuse, R39 ;  /* 0x000000271a1e7220 */ /* 0x040fe20000400000 */
[----:B------:R-:W-:-:S02]  /*0a10*/  FMUL R31, R26, R31 ;  /* 0x0000001f1a1f7220 */ /* 0x000fc40000400000 */
[--C-:B---3--:R-:W-:Y:S01]  /*0a20*/  FFMA R35, R28, R35, R29.reuse ;  /* 0x000000231c237223 */ /* 0x108fe2000000001d */
[----:B------:R-:W-:Y:S01]  /*0a30*/  FMUL R34, R26, R34 ;  /* 0x000000221a227220 */ /* 0x000fe20000400000 */
[C-C-:B------:R-:W-:Y:S01]  /*0a40*/  FFMA R30, R28.reuse, R30, R29.reuse ;  /* 0x0000001e1c1e7223 */ /* 0x140fe2000000001d */
[C-C-:B------:R-:W-:Y:S02]  /*0a50*/  FFMA R31, R28.reuse, R31, R29.reuse ;  /* 0x0000001f1c1f7223 */ /* 0x140fe4000000001d */
[----:B------:R-:W-:Y:S01]  /*0a60*/  FSETP.GEU.AND P5, PT, R35, -R20, PT ;  /* 0x800000142300720b */ /* 0x000fe20003fae000 */
[----:B------:R-:W-:Y:S01]  /*0a70*/  FFMA R34, R28, R34, R29 ;  /* 0x000000221c227223 */ /* 0x000fe2000000001d */
[----:B------:R-:W-:Y:S01]  /*0a80*/  FADD R20, R20, R35 ;  /* 0x0000002314147221 */ /* 0x000fe20000000000 */
[----:B------:R-:W-:Y:S01]  /*0a90*/  FSETP.GEU.AND P6, PT, R30, -R21, PT ;  /* 0x800000151e00720b */ /* 0x000fe20003fce000 */
[----:B------:R-:W-:Y:S02]  /*0aa0*/  FADD R21, R21, R30 ;  /* 0x0000001e15157221 */ /* 0x000fe40000000000 */
[----:B------:R-:W-:Y:S01]  /*0ab0*/  FSETP.GEU.AND P3, PT, R34, -R6, PT ;  /* 0x800000062200720b */ /* 0x000fe20003f6e000 */
[----:B------:R-:W-:-:S02]  /*0ac0*/  FADD R34, R6, R34 ;  /* 0x0000002206227221 */ /* 0x000fc40000000000 */
[----:B------:R-:W-:Y:S02]  /*0ad0*/  FSEL R6, R21, RZ, P6 ;  /* 0x000000ff15067208 */ /* 0x000fe40003000000 */
[----:B------:R-:W-:Y:S01]  /*0ae0*/  FSETP.GEU.AND P4, PT, R31, -R2, PT ;  /* 0x800000021f00720b */ /* 0x000fe20003f8e000 */
[--C-:B----4-:R-:W-:Y:S01]  /*0af0*/  FADD R16, R16, R7.reuse ;  /* 0x0000000710107221 */ /* 0x110fe20000000000 */
[--C-:B------:R-:W-:Y:S01]  /*0b00*/  FADD R17, R17, R7.reuse ;  /* 0x0000000711117221 */ /* 0x100fe20000000000 */
[--C-:B------:R-:W-:Y:S01]  /*0b10*/  FADD R18, R18, R7.reuse ;  /* 0x0000000712127221 */ /* 0x100fe20000000000 */
[----:B------:R-:W-:Y:S01]  /*0b20*/  FADD R19, R19, R7 ;  /* 0x0000000713137221 */ /* 0x000fe20000000000 */
[C---:B--2---:R-:W-:Y:S01]  /*0b30*/  FADD R7, -R3.reuse, R16 ;  /* 0x0000001003077221 */ /* 0x044fe20000000100 */
[C---:B------:R-:W-:Y:S01]  /*0b40*/  FADD R29, -R3.reuse, R17 ;  /* 0x00000011031d7221 */ /* 0x040fe20000000100 */
[C---:B------:R-:W-:Y:S01]  /*0b50*/  FADD R35, -R3.reuse, R18 ;  /* 0x0000001203237221 */ /* 0x040fe20000000100 */
[----:B------:R-:W-:Y:S01]  /*0b60*/  FADD R3, -R3, R19 ;  /* 0x0000001303037221 */ /* 0x000fe20000000100 */
[C---:B------:R-:W-:Y:S01]  /*0b70*/  FMUL R7, R0.reuse, R7 ;  /* 0x0000000700077220 */ /* 0x040fe20000400000 */
[C---:B------:R-:W-:Y:S01]  /*0b80*/  FMUL R26, R0.reuse, R29 ;  /* 0x0000001d001a7220 */ /* 0x040fe20000400000 */
[C---:B------:R-:W-:Y:S01]  /*0b90*/  FMUL R28, R0.reuse, R35 ;  /* 0x00000023001c7220 */ /* 0x040fe20000400000 */
[----:B------:R-:W-:Y:S01]  /*0ba0*/  FMUL R30, R0, R3 ;  /* 0x00000003001e7220 */ /* 0x000fe20000400000 */
[C-C-:B------:R-:W-:Y:S01]  /*0bb0*/  FFMA R7, R4.reuse, R7, R27.reuse ;  /* 0x0000000704077223 */ /* 0x140fe2000000001b */
[C-C-:B------:R-:W-:Y:S01]  /*0bc0*/  FFMA R0, R4.reuse, R26, R27.reuse ;  /* 0x0000001a04007223 */ /* 0x140fe2000000001b */
[C-C-:B------:R-:W-:Y:S01]  /*0bd0*/  FFMA R3, R4.reuse, R28, R27.reuse ;  /* 0x0000001c04037223 */ /* 0x140fe2000000001b */
[----:B------:R-:W-:-:S02]  /*0be0*/  FFMA R30, R4, R30, R27 ;  /* 0x0000001e041e7223 */ /* 0x000fc4000000001b */
[----:B------:R-:W0:Y:S01]  /*0bf0*/  LDC.64 R26, c[0x0][0x220] ;  /* 0x00008800ff1a7b82 */ /* 0x000e220000000a00 */
[----:B------:R-:W-:Y:S01]  /*0c00*/  FSETP.GEU.AND P1, PT, R7, -R22, PT ;  /* 0x800000160700720b */ /* 0x000fe20003f2e000 */
[----:B------:R-:W-:Y:S01]  /*0c10*/  FADD R22, R22, R7 ;  /* 0x0000000716167221 */ /* 0x000fe20000000000 */
[----:B------:R-:W-:Y:S01]  /*0c20*/  FSETP.GEU.AND P2, PT, R30, -R25, PT ;  /* 0x800000191e00720b */ /* 0x000fe20003f4e000 */
[----:B------:R-:W-:Y:S01]  /*0c30*/  FADD R4, R2, R31 ;  /* 0x0000001f02047221 */ /* 0x000fe20000000000 */
[----:B------:R-:W-:Y:S01]  /*0c40*/  FSETP.GEU.AND P0, PT, R0, -R23, PT ;  /* 0x800000170000720b */ /* 0x000fe20003f0e000 */
[----:B------:R-:W-:Y:S01]  /*0c50*/  FADD R25, R25, R30 ;  /* 0x0000001e19197221 */ /* 0x000fe20000000000 */
[----:B------:R-:W-:Y:S01]  /*0c60*/  FSETP.GEU.AND P6, PT, R3, -R24, PT ;  /* 0x800000180300720b */ /* 0x000fe20003fce000 */
[----:B------:R-:W-:Y:S01]  /*0c70*/  FADD R0, R23, R0 ;  /* 0x0000000017007221 */ /* 0x000fe20000000000 */
[----:B------:R-:W-:Y:S01]  /*0c80*/  FADD R3, R24, R3 ;  /* 0x0000000318037221 */ /* 0x000fe20000000000 */
[----:B------:R-:W-:-:S02]  /*0c90*/  FSEL R7, R20, RZ, P5 ;  /* 0x000000ff14077208 */ /* 0x000fc40002800000 */
[----:B------:R-:W-:Y:S02]  /*0ca0*/  FSEL R20, R22, RZ, P1 ;  /* 0x000000ff16147208 */ /* 0x000fe40000800000 */
[----:B------:R-:W-:Y:S02]  /*0cb0*/  FSEL R4, R4, RZ, P4 ;  /* 0x000000ff04047208 */ /* 0x000fe40002000000 */
[----:B------:R-:W-:Y:S02]  /*0cc0*/  FSEL R23, R25, RZ, P2 ;  /* 0x000000ff19177208 */ /* 0x000fe40001000000 */
[----:B------:R-:W-:Y:S02]  /*0cd0*/  FSEL R21, R0, RZ, P0 ;  /* 0x000000ff00157208 */ /* 0x000fe40000000000 */
[----:B------:R-:W-:Y:S01]  /*0ce0*/  FSEL R22, R3, RZ, P6 ;  /* 0x000000ff03167208 */ /* 0x000fe20003000000 */
[----:B0-----:R-:W-:Y:S01]  /*0cf0*/  IMAD.WIDE R26, R5, 0x4, R26 ;  /* 0x00000004051a7825 */ /* 0x001fe200078e021a */
[----:B------:R-:W-:Y:S01]  /*0d00*/  FSEL R5, R34, RZ, P3 ;  /* 0x000000ff22057208 */ /* 0x000fe20001800000 */
[----:B------:R-:W-:Y:S04]  /*0d10*/  STG.E.128 desc[UR4][R36.64+0x800], R16 ;  /* 0x0008001024007986 */ /* 0x000fe8000c101d04 */
[----:B------:R-:W-:Y:S04]  /*0d20*/  STG.E.128 desc[UR4][R32.64], R12 ;  /* 0x0000000c20007986 */ /* 0x000fe8000c101d04 */
[----:B------:R-:W-:Y:S04]  /*0d30*/  STG.E.128 desc[UR4][R32.64+0x800], R8 ;  /* 0x0008000820007986 */ /* 0x000fe8000c101d04 */
[----:B------:R-:W-:Y:S04]  /*0d40*/  STG.E.128 desc[UR4][R26.64], R4 ;  /* 0x000000041a007986 */ /* 0x000fe8000c101d04 */
[----:B------:R-:W-:Y:S01]  /*0d50*/  STG.E.128 desc[UR4][R26.64+0x800], R20 ;  /* 0x000800141a007986 */ /* 0x000fe2000c101d04 */
[----:B------:R-:W-:Y:S05]  /*0d60*/  EXIT ;  /* 0x000000000000794d */ /* 0x000fea0003800000 */
.L_x_0:
[----:B------:R-:W-:-:S00]  /*0d70*/  BRA `(.L_x_0) ;  /* 0xfffffffc00fc7947 */ /* 0x000fc0000383ffff */
[----:B------:R-:W-:-:S00]  /*0d80*/  NOP ;  /* 0x0000000000007918 */ /* 0x000fc00000000000 */
[----:B------:R-:W-:-:S00]  /*0d90*/  NOP ;  /* 0x0000000000007918 */ /* 0x000fc00000000000 */
[----:B------:R-:W-:-:S00]  /*0da0*/  NOP ;  /* 0x0000000000007918 */ /* 0x000fc00000000000 */
[----:B------:R-:W-:-:S00]  /*0db0*/  NOP ;  /* 0x0000000000007918 */ /* 0x000fc00000000000 */
[----:B------:R-:W-:-:S00]  /*0dc0*/  NOP ;  /* 0x0000000000007918 */ /* 0x000fc00000000000 */
[----:B------:R-:W-:-:S00]  /*0dd0*/  NOP ;  /* 0x0000000000007918 */ /* 0x000fc00000000000 */
[----:B------:R-:W-:-:S00]  /*0de0*/  NOP ;  /* 0x0000000000007918 */ /* 0x000fc00000000000 */
[----:B------:R-:W-:-:S00]  /*0df0*/  NOP ;  /* 0x0000000000007918 */ /* 0x000fc00000000000 */
.L_x_1:


//--------------------- .nv.global.init           --------------------------
	.section	.nv.global.init,"aw",@progbits
.nv.global.init:
	.type		_$_str,@object
	.size		_$_str,(_$_str_$_2 - _$_str)
_$_str:
        /*0000*/ 	.byte	0x5f, 0x5f, 0x43, 0x55, 0x44, 0x41, 0x5f, 0x46, 0x54, 0x5a, 0x00
	.type		_$_str_$_2,@object
	.size		_$_str_$_2,(.L_1 - _$_str_$_2)
_$_str_$_2:
        /*000b*/ 	.byte	0x5f, 0x5f, 0x43, 0x55, 0x44, 0x41, 0x5f, 0x50, 0x52, 0x45, 0x43, 0x5f, 0x53, 0x51, 0x52, 0x54
        /*001b*/ 	.byte	0x00
.L_1:


//--------------------- .nv.constant0.triton_poi_fused__native_batch_norm_legit_no_training_add_convolution_relu_32 --------------------------
	.section	.nv.constant0.triton_poi_fused__native_batch_norm_legit_no_training_add_convolution_relu_32,"a",@progbits
	.sectionflags	@""
	.align	4
.nv.constant0.triton_poi_fused__native_batch_norm_legit_no_training_add_convolution_relu_32:
	.zero		636
